	.headerflags	@"EF_CUDA_TEXMODE_UNIFIED EF_CUDA_64BIT_ADDRESS EF_CUDA_ACCELERATORS EF_CUDA_SM90 EF_CUDA_VIRTUAL_SM(EF_CUDA_SM90)"
	.elftype	@"ET_EXEC"


//--------------------- .nv.info                  --------------------------
	.section	.nv.info,"",@"SHT_CUDA_INFO"
	.align	4


	//----- nvinfo : EIATTR_REGCOUNT
	.align		4
        /*0000*/ 	.byte	0x04, 0x2f
        /*0002*/ 	.short	(.L_2 - .L_1)
	.align		4
.L_1:
        /*0004*/ 	.word	index@(triton_poi_fused_leaky_relu_10)
        /*0008*/ 	.word	0x00000020


	//----- nvinfo : EIATTR_MIN_STACK_SIZE
	.align		4
.L_2:
        /*000c*/ 	.byte	0x04, 0x12
        /*000e*/ 	.short	(.L_4 - .L_3)
	.align		4
.L_3:
        /*0010*/ 	.word	index@(triton_poi_fused_leaky_relu_10)
        /*0014*/ 	.word	0x00000000


	//----- nvinfo : EIATTR_FRAME_SIZE
	.align		4
.L_4:
        /*0018*/ 	.byte	0x04, 0x11
        /*001a*/ 	.short	(.L_6 - .L_5)
	.align		4
.L_5:
        /*001c*/ 	.word	index@(triton_poi_fused_leaky_relu_10)
        /*0020*/ 	.word	0x00000000


	//----- nvinfo : EIATTR_MIN_STACK_SIZE
	.align		4
.L_6:
        /*0024*/ 	.byte	0x04, 0x12
        /*0026*/ 	.short	(.L_8 - .L_7)
	.align		4
.L_7:
        /*0028*/ 	.word	index@(triton_poi_fused_leaky_relu_10)
        /*002c*/ 	.word	0x00000000
.L_8:


//--------------------- .nv.info.triton_poi_fused_leaky_relu_10 --------------------------
	.section	.nv.info.triton_poi_fused_leaky_relu_10,"",@"SHT_CUDA_INFO"
	.sectionflags	@""
	.align	4


	//----- nvinfo : EIATTR_CUDA_API_VERSION
	.align		4
        /*0000*/ 	.byte	0x04, 0x37
        /*0002*/ 	.short	(.L_10 - .L_9)
.L_9:
        /*0004*/ 	.word	0x0000007c


	//----- nvinfo : EIATTR_KPARAM_INFO
	.align		4
.L_10:
        /*0008*/ 	.byte	0x04, 0x17
        /*000a*/ 	.short	(.L_12 - .L_11)
.L_11:
        /*000c*/ 	.word	0x00000000
        /*0010*/ 	.short	0x0005
        /*0012*/ 	.short	0x0024
        /*0014*/ 	.byte	0x00, 0xf0, 0x11, 0x00


	//----- nvinfo : EIATTR_KPARAM_INFO
	.align		4
.L_12:
        /*0018*/ 	.byte	0x04, 0x17
        /*001a*/ 	.short	(.L_14 - .L_13)
.L_13:
        /*001c*/ 	.word	0x00000000
        /*0020*/ 	.short	0x0004
        /*0022*/ 	.short	0x0020
        /*0024*/ 	.byte	0x00, 0xf0, 0x11, 0x00


	//----- nvinfo : EIATTR_KPARAM_INFO
	.align		4
.L_14:
        /*0028*/ 	.byte	0x04, 0x17
        /*002a*/ 	.short	(.L_16 - .L_15)
.L_15:
        /*002c*/ 	.word	0x00000000
        /*0030*/ 	.short	0x0003
        /*0032*/ 	.short	0x0018
        /*0034*/ 	.byte	0x00, 0xf4, 0x21, 0x00


	//----- nvinfo : EIATTR_KPARAM_INFO
	.align		4
.L_16:
        /*0038*/ 	.byte	0x04, 0x17
        /*003a*/ 	.short	(.L_18 - .L_17)
.L_17:
        /*003c*/ 	.word	0x00000000
        /*0040*/ 	.short	0x0002
        /*0042*/ 	.short	0x0010
        /*0044*/ 	.byte	0x00, 0xf4, 0x21, 0x00


	//----- nvinfo : EIATTR_KPARAM_INFO
	.align		4
.L_18:
        /*0048*/ 	.byte	0x04, 0x17
        /*004a*/ 	.short	(.L_20 - .L_19)
.L_19:
        /*004c*/ 	.word	0x00000000
        /*0050*/ 	.short	0x0001
        /*0052*/ 	.short	0x0008
        /*0054*/ 	.byte	0x00, 0xf4, 0x21, 0x00


	//----- nvinfo : EIATTR_KPARAM_INFO
	.align		4
.L_20:
        /*0058*/ 	.byte	0x04, 0x17
        /*005a*/ 	.short	(.L_22 - .L_21)
.L_21:
        /*005c*/ 	.word	0x00000000
        /*0060*/ 	.short	0x0000
        /*0062*/ 	.short	0x0000
        /*0064*/ 	.byte	0x00, 0xf4, 0x21, 0x00


	//----- nvinfo : EIATTR_SPARSE_MMA_MASK
	.align		4
.L_22:
        /*0068*/ 	.byte	0x03, 0x50
        /*006a*/ 	.short	0x0000


	//----- nvinfo : EIATTR_MAXREG_COUNT
	.align		4
        /*006c*/ 	.byte	0x03, 0x1b
        /*006e*/ 	.short	0x00ff


	//----- nvinfo : EIATTR_EXIT_INSTR_OFFSETS
	.align		4
        /*0070*/ 	.byte	0x04, 0x1c
        /*0072*/ 	.short	(.L_24 - .L_23)


	//   ....[0]....
.L_23:
        /*0074*/ 	.word	0x00000990


	//   ....[1]....
        /*0078*/ 	.word	0x000009e0


	//----- nvinfo : EIATTR_REQNTID
	.align		4
.L_24:
        /*007c*/ 	.byte	0x04, 0x10
        /*007e*/ 	.short	(.L_26 - .L_25)
.L_25:
        /*0080*/ 	.word	0x00000080
        /*0084*/ 	.word	0x00000001
        /*0088*/ 	.word	0x00000001


	//----- nvinfo : EIATTR_CBANK_PARAM_SIZE
	.align		4
.L_26:
        /*008c*/ 	.byte	0x03, 0x19
        /*008e*/ 	.short	0x0028


	//----- nvinfo : EIATTR_PARAM_CBANK
	.align		4
        /*0090*/ 	.byte	0x04, 0x0a
        /*0092*/ 	.short	(.L_28 - .L_27)
	.align		4
.L_27:
        /*0094*/ 	.word	index@(.nv.constant0.triton_poi_fused_leaky_relu_10)
        /*0098*/ 	.short	0x0210
        /*009a*/ 	.short	0x0028


	//----- nvinfo : EIATTR_SW_WAR
	.align		4
.L_28:
        /*009c*/ 	.byte	0x04, 0x36
        /*009e*/ 	.short	(.L_30 - .L_29)
.L_29:
        /*00a0*/ 	.word	0x00000008
.L_30:


//--------------------- .nv.callgraph             --------------------------
	.section	.nv.callgraph,"",@"SHT_CUDA_CALLGRAPH"
	.align	4
	.sectionentsize	8
	.align		4
        /*0000*/ 	.word	0x00000000
	.align		4
        /*0004*/ 	.word	0xffffffff
	.align		4
        /*0008*/ 	.word	0x00000000
	.align		4
        /*000c*/ 	.word	0xfffffffe
	.align		4
        /*0010*/ 	.word	0x00000000
	.align		4
        /*0014*/ 	.word	0xfffffffd
	.align		4
        /*0018*/ 	.word	0x00000000
	.align		4
        /*001c*/ 	.word	0xfffffffc


//--------------------- .nv.constant4             --------------------------
	.section	.nv.constant4,"a",@progbits
	.align	8
	.align		8
.nv.constant4:
        /*0000*/ 	.dword	_$_str


//--------------------- .text.triton_poi_fused_leaky_relu_10 --------------------------
	.section	.text.triton_poi_fused_leaky_relu_10,"ax",@progbits
	.sectionflags	@"SHF_BARRIERS=1"
	.align	128
        .global         triton_poi_fused_leaky_relu_10
        .type           triton_poi_fused_leaky_relu_10,@function
        .size           triton_poi_fused_leaky_relu_10,(.L_x_1 - triton_poi_fused_leaky_relu_10)
        .other          triton_poi_fused_leaky_relu_10,@"STO_CUDA_ENTRY STV_DEFAULT"
triton_poi_fused_leaky_relu_10:
.text.triton_poi_fused_leaky_relu_10:
[----:B------:R-:W0:Y:S01]  /*0000*/  LDC R1, c[0x0][0x28] ;  /* 0x00000a00ff017b82 */ /* 0x000e220000000800 */
[----:B------:R-:W1:Y:S07]  /*0010*/  S2R R28, SR_TID.X ;  /* 0x00000000001c7919 */ /* 0x000e6e0000002100 */
[----:B------:R-:W2:Y:S01]  /*0020*/  LDC.64 R18, c[0x0][0x210] ;  /* 0x00008400ff127b82 */ /* 0x000ea20000000a00 */
[----:B------:R-:W-:Y:S01]  /*0030*/  CS2R R6, SRZ ;  /* 0x0000000000067805 */ /* 0x000fe2000001ff00 */
[----:B------:R-:W-:Y:S01]  /*0040*/  ULDC.64 UR6, c[0x0][0x208] ;  /* 0x0000820000067ab9 */ /* 0x000fe20000000a00 */
[----:B------:R-:W3:Y:S01]  /*0050*/  S2R R3, SR_CTAID.X ;  /* 0x0000000000037919 */ /* 0x000ee20000002500 */
[----:B------:R-:W-:-:S02]  /*0060*/  CS2R R8, SRZ ;  /* 0x0000000000087805 */ /* 0x000fc4000001ff00 */
[----:B------:R-:W-:Y:S01]  /*0070*/  CS2R R10, SRZ ;  /* 0x00000000000a7805 */ /* 0x000fe2000001ff00 */
[----:B------:R-:W4:Y:S01]  /*0080*/  S2R R0, SR_CTAID.Y ;  /* 0x0000000000007919 */ /* 0x000f220000002600 */
[----:B------:R-:W5:Y:S01]  /*0090*/  LDC.64 R20, c[0x0][0x218] ;  /* 0x00008600ff147b82 */ /* 0x000f620000000a00 */
[----:B-1----:R-:W-:Y:S01]  /*00a0*/  SHF.R.U32.HI R2, RZ, 0x3, R28 ;  /* 0x00000003ff027819 */ /* 0x002fe2000001161c */
[----:B------:R-:W-:Y:S02]  /*00b0*/  IMAD.SHL.U32 R28, R28, 0x4, RZ ;  /* 0x000000041c1c7824 */ /* 0x000fe400078e00ff */
[----:B---3--:R-:W-:Y:S01]  /*00c0*/  IMAD.SHL.U32 R3, R3, 0x20, RZ ;  /* 0x0000002003037824 */ /* 0x008fe200078e00ff */
[----:B------:R-:W-:Y:S01]  /*00d0*/  SGXT.U32 R2, R2, 0x4 ;  /* 0x000000040202781a */ /* 0x000fe20000000000 */
[----:B----4-:R-:W-:Y:S01]  /*00e0*/  IMAD.SHL.U32 R29, R0, 0x20, RZ ;  /* 0x00000020001d7824 */ /* 0x010fe200078e00ff */
[----:B------:R-:W-:Y:S02]  /*00f0*/  SHF.R.S32.HI R0, RZ, 0x1a, R0 ;  /* 0x0000001aff007819 */ /* 0x000fe40000011400 */
[----:B------:R-:W-:-:S02]  /*0100*/  LOP3.LUT R24, R3, 0x1c, R28, 0xf8, !PT ;  /* 0x0000001c03187812 */ /* 0x000fc400078ef81c */
[----:B------:R-:W-:Y:S02]  /*0110*/  LOP3.LUT R15, R29, 0x10, R2, 0xfe, !PT ;  /* 0x000000101d0f7812 */ /* 0x000fe400078efe02 */
[----:B------:R-:W-:Y:S02]  /*0120*/  SGXT R0, R0, 0x1 ;  /* 0x000000010000781a */ /* 0x000fe40000000200 */
[----:B------:R-:W-:Y:S01]  /*0130*/  LOP3.LUT R13, R29, R2, RZ, 0xfc, !PT ;  /* 0x000000021d0d7212 */ /* 0x000fe200078efcff */
[--C-:B------:R-:W-:Y:S01]  /*0140*/  IMAD R5, R15, 0x20, R24.reuse ;  /* 0x000000200f057824 */ /* 0x100fe200078e0218 */
[----:B------:R-:W-:Y:S02]  /*0150*/  LEA.HI R15, R0, R15, RZ, 0xa ;  /* 0x0000000f000f7211 */ /* 0x000fe400078f50ff */
[----:B------:R-:W-:Y:S01]  /*0160*/  ISETP.GE.AND P0, PT, R24, 0x20, PT ;  /* 0x000000201800780c */ /* 0x000fe20003f06270 */
[----:B------:R-:W-:Y:S01]  /*0170*/  IMAD R17, R13, 0x20, R24 ;  /* 0x000000200d117824 */ /* 0x000fe200078e0218 */
[----:B------:R-:W-:-:S02]  /*0180*/  SHF.R.S32.HI R15, RZ, 0xa, R15 ;  /* 0x0000000aff0f7819 */ /* 0x000fc4000001140f */
[----:B------:R-:W-:Y:S01]  /*0190*/  LEA.HI R22, R0, R13, RZ, 0xa ;  /* 0x0000000d00167211 */ /* 0x000fe200078f50ff */
[----:B--2---:R-:W-:Y:S01]  /*01a0*/  IMAD.WIDE R16, R17, 0x4, R18 ;  /* 0x0000000411107825 */ /* 0x004fe200078e0212 */
[----:B------:R-:W-:-:S03]  /*01b0*/  CS2R R12, SRZ ;  /* 0x00000000000c7805 */ /* 0x000fc6000001ff00 */
[----:B------:R-:W-:Y:S01]  /*01c0*/  IMAD R25, R15, 0x20, R24 ;  /* 0x000000200f197824 */ /* 0x000fe200078e0218 */
[----:B------:R-:W-:Y:S01]  /*01d0*/  CS2R R14, SRZ ;  /* 0x00000000000e7805 */ /* 0x000fe2000001ff00 */
[----:B------:R-:W-:Y:S01]  /*01e0*/  IMAD.WIDE R18, R5, 0x4, R18 ;  /* 0x0000000405127825 */ /* 0x000fe200078e0212 */
[----:B------:R-:W-:Y:S02]  /*01f0*/  CS2R R4, SRZ ;  /* 0x0000000000047805 */ /* 0x000fe4000001ff00 */
[----:B------:R-:W-:Y:S01]  /*0200*/  SHF.R.S32.HI R27, RZ, 0xa, R22 ;  /* 0x0000000aff1b7819 */ /* 0x000fe20000011416 */
[----:B------:R1:W2:Y:S01]  /*0210*/  @!P0 LDG.E.EL.128 R8, desc[UR6][R16.64] ;  /* 0x0000000610088981 */ /* 0x0002a2000c2e1d00 */
[----:B-----5:R-:W-:-:S03]  /*0220*/  IMAD.WIDE R22, R25, 0x4, R20 ;  /* 0x0000000419167825 */ /* 0x020fc600078e0214 */
[----:B------:R3:W4:Y:S04]  /*0230*/  @!P0 LDG.E.EL.128 R4, desc[UR6][R18.64] ;  /* 0x0000000612048981 */ /* 0x000728000c2e1d00 */
[----:B------:R-:W4:Y:S01]  /*0240*/  @!P0 LDG.E.EL.128 R12, desc[UR6][R22.64] ;  /* 0x00000006160c8981 */ /* 0x000f22000c2e1d00 */
[----:B------:R-:W-:Y:S01]  /*0250*/  IMAD R24, R27, 0x20, R24 ;  /* 0x000000201b187824 */ /* 0x000fe200078e0218 */
[----:B-1----:R-:W-:-:S03]  /*0260*/  CS2R R16, SRZ ;  /* 0x0000000000107805 */ /* 0x002fc6000001ff00 */
[----:B------:R-:W-:Y:S01]  /*0270*/  IMAD.WIDE R26, R24, 0x4, R20 ;  /* 0x00000004181a7825 */ /* 0x000fe200078e0214 */
[----:B---3--:R-:W-:-:S06]  /*0280*/  CS2R R18, SRZ ;  /* 0x0000000000127805 */ /* 0x008fcc000001ff00 */
[----:B------:R1:W2:Y:S02]  /*0290*/  @!P0 LDG.E.EL.128 R16, desc[UR6][R26.64] ;  /* 0x000000061a108981 */ /* 0x0002a4000c2e1d00 */
[----:B-1----:R-:W1:Y:S01]  /*02a0*/  LDC.64 R26, c[0x0][0x220] ;  /* 0x00008800ff1a7b82 */ /* 0x002e620000000a00 */
[----:B------:R-:W-:Y:S02]  /*02b0*/  CS2R R20, SRZ ;  /* 0x0000000000147805 */ /* 0x000fe4000001ff00 */
[----:B------:R-:W-:Y:S01]  /*02c0*/  CS2R R22, SRZ ;  /* 0x0000000000167805 */ /* 0x000fe2000001ff00 */
[----:B----4-:R-:W-:Y:S01]  /*02d0*/  FADD R7, -R15, R7 ;  /* 0x000000070f077221 */ /* 0x010fe20000000100 */
[----:B------:R-:W-:Y:S01]  /*02e0*/  FADD R6, -R14, R6 ;  /* 0x000000060e067221 */ /* 0x000fe20000000100 */
[----:B-1----:R-:W-:-:S05]  /*02f0*/  IMAD.WIDE R14, R24, 0x4, R26 ;  /* 0x00000004180e7825 */ /* 0x002fca00078e021a */
[----:B------:R-:W3:Y:S01]  /*0300*/  @!P0 LDG.E.EL.128 R20, desc[UR6][R14.64] ;  /* 0x000000060e148981 */ /* 0x000ee2000c2e1d00 */
[----:B--2---:R-:W-:Y:S01]  /*0310*/  FADD R11, -R19, R11 ;  /* 0x0000000b130b7221 */ /* 0x004fe20000000100 */
[----:B------:R-:W-:Y:S01]  /*0320*/  FADD R10, -R18, R10 ;  /* 0x0000000a120a7221 */ /* 0x000fe20000000100 */
[----:B------:R-:W-:Y:S01]  /*0330*/  IMAD.WIDE R18, R25, 0x4, R26 ;  /* 0x0000000419127825 */ /* 0x000fe200078e021a */
[----:B------:R-:W-:Y:S02]  /*0340*/  CS2R R24, SRZ ;  /* 0x0000000000187805 */ /* 0x000fe4000001ff00 */
[----:B------:R-:W-:-:S06]  /*0350*/  CS2R R26, SRZ ;  /* 0x00000000001a7805 */ /* 0x000fcc000001ff00 */
[----:B------:R1:W2:Y:S01]  /*0360*/  @!P0 LDG.E.EL.128 R24, desc[UR6][R18.64] ;  /* 0x0000000612188981 */ /* 0x0002a2000c2e1d00 */
[----:B------:R-:W-:Y:S01]  /*0370*/  FADD R5, -R13, R5 ;  /* 0x000000050d057221 */ /* 0x000fe20000000100 */
[----:B------:R-:W-:Y:S02]  /*0380*/  IMAD.MOV.U32 R13, RZ, RZ, 0x3a800000 ;  /* 0x3a800000ff0d7424 */ /* 0x000fe400078e00ff */
[----:B------:R-:W-:Y:S02]  /*0390*/  FADD R16, -R16, R8 ;  /* 0x0000000810107221 */ /* 0x000fe40000000100 */
[----:B------:R-:W1:Y:S01]  /*03a0*/  S2R R8, SR_TID.X ;  /* 0x0000000000087919 */ /* 0x000e620000002100 */
[----:B------:R-:W4:Y:S01]  /*03b0*/  S2UR UR5, SR_CgaCtaId ;  /* 0x00000000000579c3 */ /* 0x000f220000008800 */
[----:B------:R-:W-:Y:S01]  /*03c0*/  FADD R12, -R12, R4 ;  /* 0x000000040c0c7221 */ /* 0x000fe20000000100 */
[----:B------:R-:W-:Y:S01]  /*03d0*/  UMOV UR4, 0x400 ;  /* 0x0000040000047882 */ /* 0x000fe20000000000 */
[----:B-1----:R-:W-:-:S05]  /*03e0*/  IMAD.SHL.U32 R19, R8, 0x80, RZ ;  /* 0x0000008008137824 */ /* 0x002fca00078e00ff */
[----:B------:R-:W-:Y:S01]  /*03f0*/  LOP3.LUT R19, R19, 0x380, RZ, 0xc0, !PT ;  /* 0x0000038013137812 */ /* 0x000fe200078ec0ff */
[----:B----4-:R-:W-:Y:S01]  /*0400*/  UPRMT UR4, UR5, 0x654, UR4 ;  /* 0x0000065405047896 */ /* 0x010fe20008000004 */
[----:B------:R-:W-:-:S04]  /*0410*/  SHF.R.U32.HI R8, RZ, 0x1, R8 ;  /* 0x00000001ff087819 */ /* 0x000fc80000011608 */
[----:B------:R-:W-:Y:S02]  /*0420*/  LOP3.LUT R8, R8, 0x3c, RZ, 0xc0, !PT ;  /* 0x0000003c08087812 */ /* 0x000fe400078ec0ff */
[----:B------:R-:W-:-:S04]  /*0430*/  LOP3.LUT R29, R29, 0x1c, R28, 0xf8, !PT ;  /* 0x0000001c1d1d7812 */ /* 0x000fc800078ef81c */
[----:B------:R-:W-:Y:S01]  /*0440*/  LEA.HI R0, R0, R29, RZ, 0xa ;  /* 0x0000001d00007211 */ /* 0x000fe200078f50ff */
[-C--:B---3--:R-:W-:Y:S01]  /*0450*/  FFMA R21, R21, R13.reuse, 9.9999997473787516356e-06 ;  /* 0x3727c5ac15157423 */ /* 0x088fe2000000000d */
[----:B------:R-:W-:-:S05]  /*0460*/  FFMA R20, R20, R13, 9.9999997473787516356e-06 ;  /* 0x3727c5ac14147423 */ /* 0x000fca000000000d */
[----:B------:R-:W1:Y:S01]  /*0470*/  MUFU.RSQ R21, R21 ;  /* 0x0000001500157308 */ /* 0x000e620000001400 */
[----:B------:R-:W-:-:S07]  /*0480*/  FFMA R15, R22, R13, 9.9999997473787516356e-06 ;  /* 0x3727c5ac160f7423 */ /* 0x000fce000000000d */
[----:B------:R-:W3:Y:S01]  /*0490*/  MUFU.RSQ R20, R20 ;  /* 0x0000001400147308 */ /* 0x000ee20000001400 */
[----:B------:R-:W-:Y:S01]  /*04a0*/  FADD R22, -R17, R9 ;  /* 0x0000000911167221 */ /* 0x000fe20000000100 */
[-C--:B------:R-:W-:Y:S01]  /*04b0*/  FFMA R14, R23, R13.reuse, 9.9999997473787516356e-06 ;  /* 0x3727c5ac170e7423 */ /* 0x080fe2000000000d */
[-C--:B--2---:R-:W-:Y:S01]  /*04c0*/  FFMA R18, R25, R13.reuse, 9.9999997473787516356e-06 ;  /* 0x3727c5ac19127423 */ /* 0x084fe2000000000d */
[-C--:B------:R-:W-:Y:S01]  /*04d0*/  FFMA R24, R24, R13.reuse, 9.9999997473787516356e-06 ;  /* 0x3727c5ac18187423 */ /* 0x080fe2000000000d */
[-C--:B------:R-:W-:Y:S01]  /*04e0*/  FFMA R26, R26, R13.reuse, 9.9999997473787516356e-06 ;  /* 0x3727c5ac1a1a7423 */ /* 0x080fe2000000000d */
[----:B-1----:R-:W-:Y:S01]  /*04f0*/  FMUL R17, R21, R22 ;  /* 0x0000001615117220 */ /* 0x002fe20000400000 */
[----:B------:R-:W-:Y:S01]  /*0500*/  FFMA R22, R27, R13, 9.9999997473787516356e-06 ;  /* 0x3727c5ac1b167423 */ /* 0x000fe2000000000d */
[----:B------:R-:W1:Y:S01]  /*0510*/  MUFU.RSQ R15, R15 ;  /* 0x0000000f000f7308 */ /* 0x000e620000001400 */
[----:B---3--:R-:W-:-:S07]  /*0520*/  FMUL R16, R20, R16 ;  /* 0x0000001014107220 */ /* 0x008fce0000400000 */
[----:B------:R-:W2:Y:S01]  /*0530*/  MUFU.RSQ R14, R14 ;  /* 0x0000000e000e7308 */ /* 0x000ea20000001400 */
[----:B------:R-:W-:-:S07]  /*0540*/  FSETP.GT.AND P0, PT, R16, RZ, PT ;  /* 0x000000ff1000720b */ /* 0x000fce0003f04000 */
[----:B------:R-:W3:Y:S08]  /*0550*/  MUFU.RSQ R9, R24 ;  /* 0x0000001800097308 */ /* 0x000ef00000001400 */
[----:B------:R-:W4:Y:S01]  /*0560*/  MUFU.RSQ R18, R18 ;  /* 0x0000001200127308 */ /* 0x000f220000001400 */
[----:B------:R-:W-:-:S07]  /*0570*/  FSETP.GT.AND P5, PT, R17, RZ, PT ;  /* 0x000000ff1100720b */ /* 0x000fce0003fa4000 */
[----:B------:R-:W5:Y:S08]  /*0580*/  MUFU.RSQ R13, R26 ;  /* 0x0000001a000d7308 */ /* 0x000f700000001400 */
[----:B------:R-:W5:Y:S01]  /*0590*/  MUFU.RSQ R22, R22 ;  /* 0x0000001600167308 */ /* 0x000f620000001400 */
[----:B-1----:R-:W-:Y:S01]  /*05a0*/  FMUL R10, R15, R10 ;  /* 0x0000000a0f0a7220 */ /* 0x002fe20000400000 */
[----:B--2---:R-:W-:Y:S01]  /*05b0*/  FMUL R14, R14, R11 ;  /* 0x0000000b0e0e7220 */ /* 0x004fe20000400000 */
[----:B---3--:R-:W-:Y:S01]  /*05c0*/  FMUL R12, R9, R12 ;  /* 0x0000000c090c7220 */ /* 0x008fe20000400000 */
[----:B----4-:R-:W-:Y:S01]  /*05d0*/  FMUL R18, R18, R5 ;  /* 0x0000000512127220 */ /* 0x010fe20000400000 */
[----:B------:R-:W-:Y:S01]  /*05e0*/  @!P0 FMUL R16, R16, 0.10000000149011611938 ;  /* 0x3dcccccd10108820 */ /* 0x000fe20000400000 */
[----:B------:R-:W-:Y:S01]  /*05f0*/  FSETP.GT.AND P0, PT, R10, RZ, PT ;  /* 0x000000ff0a00720b */ /* 0x000fe20003f04000 */
[----:B-----5:R-:W-:Y:S01]  /*0600*/  FMUL R13, R13, R6 ;  /* 0x000000060d0d7220 */ /* 0x020fe20000400000 */
[----:B------:R-:W-:-:S02]  /*0610*/  FSETP.GT.AND P1, PT, R14, RZ, PT ;  /* 0x000000ff0e00720b */ /* 0x000fc40003f24000 */
[----:B------:R-:W-:Y:S01]  /*0620*/  FSETP.GT.AND P2, PT, R12, RZ, PT ;  /* 0x000000ff0c00720b */ /* 0x000fe20003f44000 */
[----:B------:R-:W-:Y:S01]  /*0630*/  @!P5 FMUL R17, R17, 0.10000000149011611938 ;  /* 0x3dcccccd1111d820 */ /* 0x000fe20000400000 */
[----:B------:R-:W-:Y:S01]  /*0640*/  SHF.R.U32.HI R23, RZ, 0x3, R19 ;  /* 0x00000003ff177819 */ /* 0x000fe20000011613 */
[----:B0-----:R-:W-:Y:S01]  /*0650*/  FMUL R22, R22, R7 ;  /* 0x0000000716167220 */ /* 0x001fe20000400000 */
[----:B------:R-:W-:Y:S02]  /*0660*/  FSETP.GT.AND P3, PT, R18, RZ, PT ;  /* 0x000000ff1200720b */ /* 0x000fe40003f64000 */
[C---:B------:R-:W-:Y:S02]  /*0670*/  LOP3.LUT R21, R19.reuse, R2, RZ, 0xfc, !PT ;  /* 0x0000000213157212 */ /* 0x040fe400078efcff */
[----:B------:R-:W-:Y:S02]  /*0680*/  LOP3.LUT R20, R19, 0x20, RZ, 0xfc, !PT ;  /* 0x0000002013147812 */ /* 0x000fe400078efcff */
[----:B------:R-:W-:-:S02]  /*0690*/  FSETP.GT.AND P4, PT, R13, RZ, PT ;  /* 0x000000ff0d00720b */ /* 0x000fc40003f84000 */
[C---:B------:R-:W-:Y:S02]  /*06a0*/  LOP3.LUT R24, R19.reuse, 0x40, RZ, 0xfc, !PT ;  /* 0x0000004013187812 */ /* 0x040fe400078efcff */
[----:B------:R-:W-:Y:S02]  /*06b0*/  FSETP.GT.AND P5, PT, R22, RZ, PT ;  /* 0x000000ff1600720b */ /* 0x000fe40003fa4000 */
[----:B------:R-:W-:Y:S02]  /*06c0*/  LOP3.LUT R25, R19, 0x60, RZ, 0xfc, !PT ;  /* 0x0000006013197812 */ /* 0x000fe400078efcff */
[----:B------:R-:W-:Y:S02]  /*06d0*/  LOP3.LUT R23, R23, R19, R2, 0xfe, !PT ;  /* 0x0000001317177212 */ /* 0x000fe400078efe02 */
[-C--:B------:R-:W-:Y:S02]  /*06e0*/  LEA.HI R20, R20, R21.reuse, RZ, 0x1d ;  /* 0x0000001514147211 */ /* 0x080fe400078fe8ff */
[----:B------:R-:W-:-:S02]  /*06f0*/  LEA.HI R19, R24, R21, RZ, 0x1d ;  /* 0x0000001518137211 */ /* 0x000fc400078fe8ff */
[----:B------:R-:W-:Y:S02]  /*0700*/  LEA.HI R21, R25, R21, RZ, 0x1d ;  /* 0x0000001519157211 */ /* 0x000fe400078fe8ff */
[----:B------:R-:W-:Y:S01]  /*0710*/  LEA R23, R23, UR4, 0x2 ;  /* 0x0000000417177c11 */ /* 0x000fe2000f8e10ff */
[----:B------:R-:W-:Y:S01]  /*0720*/  @!P0 FMUL R10, R10, 0.10000000149011611938 ;  /* 0x3dcccccd0a0a8820 */ /* 0x000fe20000400000 */
[----:B------:R-:W-:Y:S01]  /*0730*/  LEA R20, R20, UR4, 0x2 ;  /* 0x0000000414147c11 */ /* 0x000fe2000f8e10ff */
[----:B------:R-:W-:Y:S01]  /*0740*/  @!P1 FMUL R14, R14, 0.10000000149011611938 ;  /* 0x3dcccccd0e0e9820 */ /* 0x000fe20000400000 */
[----:B------:R-:W-:Y:S01]  /*0750*/  LEA R19, R19, UR4, 0x2 ;  /* 0x0000000413137c11 */ /* 0x000fe2000f8e10ff */
[----:B------:R-:W-:Y:S01]  /*0760*/  @!P2 FMUL R12, R12, 0.10000000149011611938 ;  /* 0x3dcccccd0c0ca820 */ /* 0x000fe20000400000 */
[----:B------:R-:W-:Y:S01]  /*0770*/  LEA R21, R21, UR4, 0x2 ;  /* 0x0000000415157c11 */ /* 0x000fe2000f8e10ff */
[----:B------:R-:W-:Y:S01]  /*0780*/  STS [R23], R16 ;  /* 0x0000001017007388 */ /* 0x000fe20000000800 */
[----:B------:R-:W-:Y:S01]  /*0790*/  @!P3 FMUL R18, R18, 0.10000000149011611938 ;  /* 0x3dcccccd1212b820 */ /* 0x000fe20000400000 */
[----:B------:R-:W-:Y:S01]  /*07a0*/  @!P4 FMUL R13, R13, 0.10000000149011611938 ;  /* 0x3dcccccd0d0dc820 */ /* 0x000fe20000400000 */
[----:B------:R-:W-:Y:S01]  /*07b0*/  @!P5 FMUL R22, R22, 0.10000000149011611938 ;  /* 0x3dcccccd1616d820 */ /* 0x000fe20000400000 */
[----:B------:R-:W-:Y:S04]  /*07c0*/  STS [R20+0x80], R17 ;  /* 0x0000801114007388 */ /* 0x000fe80000000800 */
[----:B------:R0:W-:Y:S04]  /*07d0*/  STS [R19+0x100], R10 ;  /* 0x0001000a13007388 */ /* 0x0001e80000000800 */
[----:B------:R-:W-:Y:S04]  /*07e0*/  STS [R21+0x180], R14 ;  /* 0x0001800e15007388 */ /* 0x000fe80000000800 */
[----:B------:R1:W-:Y:S04]  /*07f0*/  STS [R23+0x40], R12 ;  /* 0x0000400c17007388 */ /* 0x0003e80000000800 */
[----:B------:R-:W-:Y:S04]  /*0800*/  STS [R20+0xc0], R18 ;  /* 0x0000c01214007388 */ /* 0x000fe80000000800 */
[----:B------:R-:W-:Y:S04]  /*0810*/  STS [R19+0x140], R13 ;  /* 0x0001400d13007388 */ /* 0x000fe80000000800 */
[----:B------:R-:W-:Y:S01]  /*0820*/  STS [R21+0x1c0], R22 ;  /* 0x0001c01615007388 */ /* 0x000fe20000000800 */
[----:B------:R-:W-:-:S05]  /*0830*/  LOP3.LUT R11, R28, 0x1fc, RZ, 0xc0, !PT ;  /* 0x000001fc1c0b7812 */ /* 0x000fca00078ec0ff */
[----:B------:R-:W-:-:S05]  /*0840*/  IMAD.IADD R8, R11, 0x1, R8 ;  /* 0x000000010b087824 */ /* 0x000fca00078e0208 */
[----:B------:R-:W-:Y:S01]  /*0850*/  LEA R4, R8, UR4, 0x2 ;  /* 0x0000000408047c11 */ /* 0x000fe2000f8e10ff */
[----:B------:R-:W-:Y:S01]  /*0860*/  BAR.SYNC.DEFER_BLOCKING 0x0 ;  /* 0x0000000000007b1d */ /* 0x000fe20000010000 */
[----:B0-----:R-:W-:-:S07]  /*0870*/  IMAD.SHL.U32 R10, R0, 0x20, RZ ;  /* 0x00000020000a7824 */ /* 0x001fce00078e00ff */
[----:B------:R-:W0:Y:S01]  /*0880*/  LDC.64 R8, c[0x0][0x228] ;  /* 0x00008a00ff087b82 */ /* 0x000e220000000a00 */
[----:B------:R-:W2:Y:S01]  /*0890*/  LDS.128 R4, [R4] ;  /* 0x0000000004047984 */ /* 0x000ea20000000c00 */
[----:B------:R-:W-:Y:S02]  /*08a0*/  LOP3.LUT R0, R0, 0xfffffc00, RZ, 0xc0, !PT ;  /* 0xfffffc0000007812 */ /* 0x000fe400078ec0ff */
[----:B-1----:R-:W-:Y:S02]  /*08b0*/  LOP3.LUT R12, R10, 0xffff8000, RZ, 0xc0, !PT ;  /* 0xffff80000a0c7812 */ /* 0x002fe400078ec0ff */
[----:B------:R-:W-:Y:S02]  /*08c0*/  LOP3.LUT R14, R11, 0x200, RZ, 0xfc, !PT ;  /* 0x000002000b0e7812 */ /* 0x000fe400078efcff */
[----:B------:R-:W-:Y:S02]  /*08d0*/  LOP3.LUT R10, R3, R2, RZ, 0xfc, !PT ;  /* 0x00000002030a7212 */ /* 0x000fe400078efcff */
[----:B------:R-:W-:-:S02]  /*08e0*/  IADD3 R29, R12, R29, -R0 ;  /* 0x0000001d0c1d7210 */ /* 0x000fc40007ffe800 */
[----:B------:R-:W-:Y:S02]  /*08f0*/  LOP3.LUT R0, R3, 0x10, R2, 0xfe, !PT ;  /* 0x0000001003007812 */ /* 0x000fe400078efe02 */
[----:B------:R-:W-:Y:S02]  /*0900*/  SHF.R.U32.HI R14, RZ, 0x3, R14 ;  /* 0x00000003ff0e7819 */ /* 0x000fe4000001160e */
[----:B------:R-:W-:Y:S02]  /*0910*/  ISETP.GE.AND P0, PT, R10, 0x20, PT ;  /* 0x000000200a00780c */ /* 0x000fe40003f06270 */
[----:B------:R-:W-:Y:S01]  /*0920*/  ISETP.GE.AND P1, PT, R0, 0x20, PT ;  /* 0x000000200000780c */ /* 0x000fe20003f26270 */
[----:B------:R-:W-:Y:S01]  /*0930*/  IMAD R3, R10, 0x400, R29 ;  /* 0x000004000a037824 */ /* 0x000fe200078e021d */
[----:B------:R-:W-:-:S03]  /*0940*/  LOP3.LUT R14, R14, 0x7c, RZ, 0xc0, !PT ;  /* 0x0000007c0e0e7812 */ /* 0x000fc600078ec0ff */
[----:B0-----:R-:W-:-:S04]  /*0950*/  IMAD.WIDE R2, R3, 0x4, R8 ;  /* 0x0000000403027825 */ /* 0x001fc800078e0208 */
[----:B------:R-:W-:-:S05]  /*0960*/  IMAD.IADD R14, R11, 0x1, R14 ;  /* 0x000000010b0e7824 */ /* 0x000fca00078e020e */
[----:B------:R-:W-:Y:S01]  /*0970*/  LEA R14, R14, UR4, 0x2 ;  /* 0x000000040e0e7c11 */ /* 0x000fe2000f8e10ff */
[----:B--2---:R0:W-:Y:S02]  /*0980*/  @!P0 STG.E.128 desc[UR6][R2.64], R4 ;  /* 0x0000000402008986 */ /* 0x0041e4000c101d06 */
[----:B0-----:R-:W-:Y:S05]  /*0990*/  @P1 EXIT ;  /* 0x000000000000194d */ /* 0x001fea0003800000 */
[----:B------:R-:W0:Y:S01]  /*09a0*/  LDS.128 R12, [R14+0x800] ;  /* 0x000800000e0c7984 */ /* 0x000e220000000c00 */
[----:B------:R-:W-:-:S04]  /*09b0*/  IMAD R29, R0, 0x400, R29 ;  /* 0x00000400001d7824 */ /* 0x000fc800078e021d */
[----:B------:R-:W-:-:S05]  /*09c0*/  IMAD.WIDE R8, R29, 0x4, R8 ;  /* 0x000000041d087825 */ /* 0x000fca00078e0208 */
[----:B0-----:R-:W-:Y:S01]  /*09d0*/  STG.E.128 desc[UR6][R8.64], R12 ;  /* 0x0000000c08007986 */ /* 0x001fe2000c101d06 */
[----:B------:R-:W-:Y:S05]  /*09e0*/  EXIT ;  /* 0x000000000000794d */ /* 0x000fea0003800000 */
.L_x_0:
[----:B------:R-:W-:-:S00]  /*09f0*/  BRA `(.L_x_0) ;  /* 0xfffffffc00fc7947 */ /* 0x000fc0000383ffff */
[----:B------:R-:W-:-:S00]  /*0a00*/  NOP ;  /* 0x0000000000007918 */ /* 0x000fc00000000000 */
[----:B------:R-:W-:-:S00]  /*0a10*/  NOP ;  /* 0x0000000000007918 */ /* 0x000fc00000000000 */
[----:B------:R-:W-:-:S00]  /*0a20*/  NOP ;  /* 0x0000000000007918 */ /* 0x000fc00000000000 */
[----:B------:R-:W-:-:S00]  /*0a30*/  NOP ;  /* 0x0000000000007918 */ /* 0x000fc00000000000 */
[----:B------:R-:W-:-:S00]  /*0a40*/  NOP ;  /* 0x0000000000007918 */ /* 0x000fc00000000000 */
[----:B------:R-:W-:-:S00]  /*0a50*/  NOP ;  /* 0x0000000000007918 */ /* 0x000fc00000000000 */
[----:B------:R-:W-:-:S00]  /*0a60*/  NOP ;  /* 0x0000000000007918 */ /* 0x000fc00000000000 */
[----:B------:R-:W-:-:S00]  /*0a70*/  NOP ;  /* 0x0000000000007918 */ /* 0x000fc00000000000 */
.L_x_1:


//--------------------- .nv.global.init           --------------------------
	.section	.nv.global.init,"aw",@progbits
.nv.global.init:
	.type		_$_str,@object
	.size		_$_str,(.L_0 - _$_str)
_$_str:
        /*0000*/ 	.byte	0x5f, 0x5f, 0x43, 0x55, 0x44, 0x41, 0x5f, 0x46, 0x54, 0x5a, 0x00
.L_0:


//--------------------- .nv.shared.triton_poi_fused_leaky_relu_10 --------------------------
	.section	.nv.shared.triton_poi_fused_leaky_relu_10,"aw",@nobits
	.sectionflags	@""
	.align	16
	.zero		1024


//--------------------- .nv.constant0.triton_poi_fused_leaky_relu_10 --------------------------
	.section	.nv.constant0.triton_poi_fused_leaky_relu_10,"a",@progbits
	.sectionflags	@""
	.align	4
.nv.constant0.triton_poi_fused_leaky_relu_10:
	.zero		568
